	.headerflags	@"EF_CUDA_TEXMODE_UNIFIED EF_CUDA_64BIT_ADDRESS EF_CUDA_ACCELERATORS EF_CUDA_SM90 EF_CUDA_VIRTUAL_SM(EF_CUDA_SM90)"
	.elftype	@"ET_EXEC"


//--------------------- .nv.info                  --------------------------
	.section	.nv.info,"",@"SHT_CUDA_INFO"
	.align	4


	//----- nvinfo : EIATTR_REGCOUNT
	.align		4
        /*0000*/ 	.byte	0x04, 0x2f
        /*0002*/ 	.short	(.L_1 - .L_0)
	.align		4
.L_0:
        /*0004*/ 	.word	index@(triton_poi_fused__unsafe_index_add_mul_sub_22)
        /*0008*/ 	.word	0x00000012


	//----- nvinfo : EIATTR_MIN_STACK_SIZE
	.align		4
.L_1:
        /*000c*/ 	.byte	0x04, 0x12
        /*000e*/ 	.short	(.L_3 - .L_2)
	.align		4
.L_2:
        /*0010*/ 	.word	index@(triton_poi_fused__unsafe_index_add_mul_sub_22)
        /*0014*/ 	.word	0x00000000


	//----- nvinfo : EIATTR_FRAME_SIZE
	.align		4
.L_3:
        /*0018*/ 	.byte	0x04, 0x11
        /*001a*/ 	.short	(.L_5 - .L_4)
	.align		4
.L_4:
        /*001c*/ 	.word	index@(triton_poi_fused__unsafe_index_add_mul_sub_22)
        /*0020*/ 	.word	0x00000000


	//----- nvinfo : EIATTR_MIN_STACK_SIZE
	.align		4
.L_5:
        /*0024*/ 	.byte	0x04, 0x12
        /*0026*/ 	.short	(.L_7 - .L_6)
	.align		4
.L_6:
        /*0028*/ 	.word	index@(triton_poi_fused__unsafe_index_add_mul_sub_22)
        /*002c*/ 	.word	0x00000000
.L_7:


//--------------------- .nv.info.triton_poi_fused__unsafe_index_add_mul_sub_22 --------------------------
	.section	.nv.info.triton_poi_fused__unsafe_index_add_mul_sub_22,"",@"SHT_CUDA_INFO"
	.sectionflags	@""
	.align	4


	//----- nvinfo : EIATTR_CUDA_API_VERSION
	.align		4
        /*0000*/ 	.byte	0x04, 0x37
        /*0002*/ 	.short	(.L_9 - .L_8)
.L_8:
        /*0004*/ 	.word	0x0000007c


	//----- nvinfo : EIATTR_KPARAM_INFO
	.align		4
.L_9:
        /*0008*/ 	.byte	0x04, 0x17
        /*000a*/ 	.short	(.L_11 - .L_10)
.L_10:
        /*000c*/ 	.word	0x00000000
        /*0010*/ 	.short	0x0006
        /*0012*/ 	.short	0x0030
        /*0014*/ 	.byte	0x00, 0xf0, 0x11, 0x00


	//----- nvinfo : EIATTR_KPARAM_INFO
	.align		4
.L_11:
        /*0018*/ 	.byte	0x04, 0x17
        /*001a*/ 	.short	(.L_13 - .L_12)
.L_12:
        /*001c*/ 	.word	0x00000000
        /*0020*/ 	.short	0x0005
        /*0022*/ 	.short	0x0028
        /*0024*/ 	.byte	0x00, 0xf4, 0x21, 0x00


	//----- nvinfo : EIATTR_KPARAM_INFO
	.align		4
.L_13:
        /*0028*/ 	.byte	0x04, 0x17
        /*002a*/ 	.short	(.L_15 - .L_14)
.L_14:
        /*002c*/ 	.word	0x00000000
        /*0030*/ 	.short	0x0004
        /*0032*/ 	.short	0x0020
        /*0034*/ 	.byte	0x00, 0xf4, 0x21, 0x00


	//----- nvinfo : EIATTR_KPARAM_INFO
	.align		4
.L_15:
        /*0038*/ 	.byte	0x04, 0x17
        /*003a*/ 	.short	(.L_17 - .L_16)
.L_16:
        /*003c*/ 	.word	0x00000000
        /*0040*/ 	.short	0x0003
        /*0042*/ 	.short	0x0018
        /*0044*/ 	.byte	0x00, 0xf4, 0x21, 0x00


	//----- nvinfo : EIATTR_KPARAM_INFO
	.align		4
.L_17:
        /*0048*/ 	.byte	0x04, 0x17
        /*004a*/ 	.short	(.L_19 - .L_18)
.L_18:
        /*004c*/ 	.word	0x00000000
        /*0050*/ 	.short	0x0002
        /*0052*/ 	.short	0x0010
        /*0054*/ 	.byte	0x00, 0xf4, 0x21, 0x00


	//----- nvinfo : EIATTR_KPARAM_INFO
	.align		4
.L_19:
        /*0058*/ 	.byte	0x04, 0x17
        /*005a*/ 	.short	(.L_21 - .L_20)
.L_20:
        /*005c*/ 	.word	0x00000000
        /*0060*/ 	.short	0x0001
        /*0062*/ 	.short	0x0008
        /*0064*/ 	.byte	0x00, 0xf4, 0x21, 0x00


	//----- nvinfo : EIATTR_KPARAM_INFO
	.align		4
.L_21:
        /*0068*/ 	.byte	0x04, 0x17
        /*006a*/ 	.short	(.L_23 - .L_22)
.L_22:
        /*006c*/ 	.word	0x00000000
        /*0070*/ 	.short	0x0000
        /*0072*/ 	.short	0x0000
        /*0074*/ 	.byte	0x00, 0xf4, 0x21, 0x00


	//----- nvinfo : EIATTR_SPARSE_MMA_MASK
	.align		4
.L_23:
        /*0078*/ 	.byte	0x03, 0x50
        /*007a*/ 	.short	0x0000


	//----- nvinfo : EIATTR_MAXREG_COUNT
	.align		4
        /*007c*/ 	.byte	0x03, 0x1b
        /*007e*/ 	.short	0x00ff


	//----- nvinfo : EIATTR_EXIT_INSTR_OFFSETS
	.align		4
        /*0080*/ 	.byte	0x04, 0x1c
        /*0082*/ 	.short	(.L_25 - .L_24)


	//   ....[0]....
.L_24:
        /*0084*/ 	.word	0x00000410


	//----- nvinfo : EIATTR_REQNTID
	.align		4
.L_25:
        /*0088*/ 	.byte	0x04, 0x10
        /*008a*/ 	.short	(.L_27 - .L_26)
.L_26:
        /*008c*/ 	.word	0x00000080
        /*0090*/ 	.word	0x00000001
        /*0094*/ 	.word	0x00000001


	//----- nvinfo : EIATTR_CBANK_PARAM_SIZE
	.align		4
.L_27:
        /*0098*/ 	.byte	0x03, 0x19
        /*009a*/ 	.short	0x0034


	//----- nvinfo : EIATTR_PARAM_CBANK
	.align		4
        /*009c*/ 	.byte	0x04, 0x0a
        /*009e*/ 	.short	(.L_29 - .L_28)
	.align		4
.L_28:
        /*00a0*/ 	.word	index@(.nv.constant0.triton_poi_fused__unsafe_index_add_mul_sub_22)
        /*00a4*/ 	.short	0x0210
        /*00a6*/ 	.short	0x0034


	//----- nvinfo : EIATTR_SW_WAR
	.align		4
.L_29:
        /*00a8*/ 	.byte	0x04, 0x36
        /*00aa*/ 	.short	(.L_31 - .L_30)
.L_30:
        /*00ac*/ 	.word	0x00000008
.L_31:


//--------------------- .nv.callgraph             --------------------------
	.section	.nv.callgraph,"",@"SHT_CUDA_CALLGRAPH"
	.align	4
	.sectionentsize	8
	.align		4
        /*0000*/ 	.word	0x00000000
	.align		4
        /*0004*/ 	.word	0xffffffff
	.align		4
        /*0008*/ 	.word	0x00000000
	.align		4
        /*000c*/ 	.word	0xfffffffe
	.align		4
        /*0010*/ 	.word	0x00000000
	.align		4
        /*0014*/ 	.word	0xfffffffd
	.align		4
        /*0018*/ 	.word	0x00000000
	.align		4
        /*001c*/ 	.word	0xfffffffc


//--------------------- .text.triton_poi_fused__unsafe_index_add_mul_sub_22 --------------------------
	.section	.text.triton_poi_fused__unsafe_index_add_mul_sub_22,"ax",@progbits
	.align	128
        .global         triton_poi_fused__unsafe_index_add_mul_sub_22
        .type           triton_poi_fused__unsafe_index_add_mul_sub_22,@function
        .size           triton_poi_fused__unsafe_index_add_mul_sub_22,(.L_x_1 - triton_poi_fused__unsafe_index_add_mul_sub_22)
        .other          triton_poi_fused__unsafe_index_add_mul_sub_22,@"STO_CUDA_ENTRY STV_DEFAULT"
triton_poi_fused__unsafe_index_add_mul_sub_22:
.text.triton_poi_fused__unsafe_index_add_mul_sub_22:
[----:B------:R-:W-:Y:S01]  /*0000*/  LDC R1, c[0x0][0x28] ;  /* 0x00000a00ff017b82 */ /* 0x000fe20000000800 */
[----:B------:R-:W1:Y:S07]  /*0010*/  S2R R0, SR_TID.X ;  /* 0x0000000000007919 */ /* 0x000e6e0000002100 */
[----:B------:R-:W2:Y:S01]  /*0020*/  LDC.64 R6, c[0x0][0x218] ;  /* 0x00008600ff067b82 */ /* 0x000ea20000000a00 */
[----:B------:R-:W-:Y:S01]  /*0030*/  ULDC.64 UR4, c[0x0][0x208] ;  /* 0x0000820000047ab9 */ /* 0x000fe20000000a00 */
[----:B------:R-:W-:Y:S01]  /*0040*/  ULDC.64 UR6, c[0x0][0x220] ;  /* 0x0000880000067ab9 */ /* 0x000fe20000000a00 */
[----:B------:R-:W3:Y:S05]  /*0050*/  S2R R3, SR_CTAID.X ;  /* 0x0000000000037919 */ /* 0x000eea0000002500 */
[----:B------:R-:W4:Y:S01]  /*0060*/  LDC.64 R10, c[0x0][0x228] ;  /* 0x00008a00ff0a7b82 */ /* 0x000f220000000a00 */
[----:B-1----:R-:W-:-:S05]  /*0070*/  LOP3.LUT R0, R0, 0x7f, RZ, 0xc0, !PT ;  /* 0x0000007f00007812 */ /* 0x002fca00078ec0ff */
[----:B---3--:R-:W-:-:S05]  /*0080*/  IMAD R0, R3, 0x80, R0 ;  /* 0x0000008003007824 */ /* 0x008fca00078e0200 */
[----:B------:R-:W-:-:S04]  /*0090*/  SHF.R.S32.HI R5, RZ, 0x1f, R0 ;  /* 0x0000001fff057819 */ /* 0x000fc80000011400 */
[----:B------:R-:W-:Y:S02]  /*00a0*/  LEA.HI R8, R5, R0, RZ, 0x2 ;  /* 0x0000000005087211 */ /* 0x000fe400078f10ff */
[----:B------:R-:W1:Y:S02]  /*00b0*/  LDC.64 R4, c[0x0][0x210] ;  /* 0x00008400ff047b82 */ /* 0x000e640000000a00 */
[----:B------:R-:W-:Y:S02]  /*00c0*/  LOP3.LUT R9, R8, 0xfffffffc, RZ, 0xc0, !PT ;  /* 0xfffffffc08097812 */ /* 0x000fe400078ec0ff */
[----:B------:R-:W-:-:S03]  /*00d0*/  SHF.R.S32.HI R8, RZ, 0x2, R8 ;  /* 0x00000002ff087819 */ /* 0x000fc60000011408 */
[----:B------:R-:W-:Y:S01]  /*00e0*/  IMAD.IADD R2, R0, 0x1, -R9 ;  /* 0x0000000100027824 */ /* 0x000fe200078e0a09 */
[----:B------:R-:W-:-:S03]  /*00f0*/  LEA.HI R9, R8, R8, RZ, 0x2 ;  /* 0x0000000808097211 */ /* 0x000fc600078f10ff */
[----:B--2---:R-:W-:Y:S01]  /*0100*/  IMAD.WIDE R6, R2, 0x8, R6 ;  /* 0x0000000802067825 */ /* 0x004fe200078e0206 */
[----:B------:R-:W-:-:S03]  /*0110*/  LOP3.LUT R9, R9, 0xfffffffc, RZ, 0xc0, !PT ;  /* 0xfffffffc09097812 */ /* 0x000fc600078ec0ff */
[----:B----4-:R-:W-:Y:S02]  /*0120*/  IMAD.WIDE R10, R2, 0x8, R10 ;  /* 0x00000008020a7825 */ /* 0x010fe400078e020a */
[----:B------:R-:W2:Y:S02]  /*0130*/  LDG.E.EL.64 R6, desc[UR4][R6.64] ;  /* 0x0000000406067981 */ /* 0x000ea4000c2e1b00 */
[----:B------:R-:W-:Y:S02]  /*0140*/  IMAD.IADD R9, R8, 0x1, -R9 ;  /* 0x0000000108097824 */ /* 0x000fe400078e0a09 */
[----:B------:R-:W3:Y:S02]  /*0150*/  LDG.E.EL.64 R10, desc[UR4][R10.64] ;  /* 0x000000040a0a7981 */ /* 0x000ee4000c2e1b00 */
[----:B-1----:R-:W-:-:S05]  /*0160*/  IMAD.WIDE R4, R9, 0x8, R4 ;  /* 0x0000000809047825 */ /* 0x002fca00078e0204 */
[----:B------:R1:W4:Y:S01]  /*0170*/  LDG.E.EL.64 R8, desc[UR4][R4.64] ;  /* 0x0000000404087981 */ /* 0x000322000c2e1b00 */
[----:B------:R-:W-:-:S04]  /*0180*/  SHF.R.S32.HI R3, RZ, 0x18, R3 ;  /* 0x00000018ff037819 */ /* 0x000fc80000011403 */
[----:B------:R-:W-:-:S04]  /*0190*/  SGXT R3, R3, 0x1 ;  /* 0x000000010303781a */ /* 0x000fc80000000200 */
[----:B------:R-:W-:Y:S01]  /*01a0*/  LEA.HI R3, R3, R0, RZ, 0x4 ;  /* 0x0000000003037211 */ /* 0x000fe200078f20ff */
[----:B-1----:R-:W1:Y:S03]  /*01b0*/  LDC.64 R4, c[0x0][0x230] ;  /* 0x00008c00ff047b82 */ /* 0x002e660000000a00 */
[----:B------:R-:W-:-:S05]  /*01c0*/  SHF.R.S32.HI R3, RZ, 0x4, R3 ;  /* 0x00000004ff037819 */ /* 0x000fca0000011403 */
[----:B------:R-:W-:Y:S02]  /*01d0*/  IMAD R3, R3, 0x24, RZ ;  /* 0x0000002403037824 */ /* 0x000fe400078e02ff */
[----:B-1----:R-:W-:-:S06]  /*01e0*/  IMAD.WIDE R4, R2, 0x4, R4 ;  /* 0x0000000402047825 */ /* 0x002fcc00078e0204 */
[----:B------:R-:W5:Y:S01]  /*01f0*/  LDG.E.EL R4, desc[UR4][R4.64] ;  /* 0x0000000404047981 */ /* 0x000f62000c2e1900 */
[----:B--2---:R-:W-:Y:S02]  /*0200*/  IADD3 R13, P0, R6, 0x6, RZ ;  /* 0x00000006060d7810 */ /* 0x004fe40007f1e0ff */
[----:B------:R-:W-:-:S03]  /*0210*/  ISETP.GE.AND P1, PT, R7, RZ, PT ;  /* 0x000000ff0700720c */ /* 0x000fc60003f26270 */
[----:B------:R-:W-:Y:S01]  /*0220*/  IMAD.X R15, RZ, RZ, R7, P0 ;  /* 0x000000ffff0f7224 */ /* 0x000fe200000e0607 */
[----:B------:R-:W-:Y:S02]  /*0230*/  SEL R12, R13, R6, !P1 ;  /* 0x000000060d0c7207 */ /* 0x000fe40004800000 */
[----:B---3--:R-:W-:Y:S02]  /*0240*/  IADD3 R13, P0, R10, 0x6, RZ ;  /* 0x000000060a0d7810 */ /* 0x008fe40007f1e0ff */
[----:B------:R-:W-:Y:S02]  /*0250*/  SEL R7, R15, R7, !P1 ;  /* 0x000000070f077207 */ /* 0x000fe40004800000 */
[C---:B------:R-:W-:Y:S01]  /*0260*/  LEA R6, P2, R12.reuse, UR6, 0x2 ;  /* 0x000000060c067c11 */ /* 0x040fe2000f8410ff */
[----:B------:R-:W-:Y:S01]  /*0270*/  IMAD.X R15, RZ, RZ, R11, P0 ;  /* 0x000000ffff0f7224 */ /* 0x000fe200000e060b */
[----:B------:R-:W-:Y:S02]  /*0280*/  ISETP.GE.AND P1, PT, R11, RZ, PT ;  /* 0x000000ff0b00720c */ /* 0x000fe40003f26270 */
[----:B------:R-:W-:-:S02]  /*0290*/  LEA.HI.X R7, R12, UR7, R7, 0x2, P2 ;  /* 0x000000070c077c11 */ /* 0x000fc400090f1407 */
[----:B------:R-:W-:Y:S02]  /*02a0*/  SEL R12, R13, R10, !P1 ;  /* 0x0000000a0d0c7207 */ /* 0x000fe40004800000 */
[----:B------:R-:W-:Y:S02]  /*02b0*/  SEL R11, R15, R11, !P1 ;  /* 0x0000000b0f0b7207 */ /* 0x000fe40004800000 */
[----:B----4-:R-:W-:Y:S02]  /*02c0*/  IADD3 R13, P1, R8, 0x6, RZ ;  /* 0x00000006080d7810 */ /* 0x010fe40007f3e0ff */
[C---:B------:R-:W-:Y:S02]  /*02d0*/  LEA R10, P2, R12.reuse, UR6, 0x2 ;  /* 0x000000060c0a7c11 */ /* 0x040fe4000f8410ff */
[----:B------:R-:W-:Y:S01]  /*02e0*/  ISETP.GE.AND P0, PT, R9, RZ, PT ;  /* 0x000000ff0900720c */ /* 0x000fe20003f06270 */
[----:B------:R-:W-:Y:S01]  /*02f0*/  IMAD.X R15, RZ, RZ, R9, P1 ;  /* 0x000000ffff0f7224 */ /* 0x000fe200008e0609 */
[----:B------:R-:W-:-:S04]  /*0300*/  LEA.HI.X R11, R12, UR7, R11, 0x2, P2 ;  /* 0x000000070c0b7c11 */ /* 0x000fc800090f140b */
[----:B------:R-:W-:Y:S02]  /*0310*/  SEL R12, R15, R9, !P0 ;  /* 0x000000090f0c7207 */ /* 0x000fe40004000000 */
[----:B------:R-:W-:-:S03]  /*0320*/  SEL R9, R13, R8, !P0 ;  /* 0x000000080d097207 */ /* 0x000fc60004000000 */
[----:B------:R-:W-:Y:S02]  /*0330*/  IMAD R13, R12, 0x18, RZ ;  /* 0x000000180c0d7824 */ /* 0x000fe400078e02ff */
[----:B------:R-:W-:-:S04]  /*0340*/  IMAD.WIDE.U32 R6, R9, 0x18, R6 ;  /* 0x0000001809067825 */ /* 0x000fc800078e0006 */
[----:B------:R-:W-:-:S04]  /*0350*/  IMAD.WIDE.U32 R10, R9, 0x18, R10 ;  /* 0x00000018090a7825 */ /* 0x000fc800078e000a */
[----:B------:R-:W-:Y:S02]  /*0360*/  IMAD.IADD R7, R7, 0x1, R13 ;  /* 0x0000000107077824 */ /* 0x000fe400078e020d */
[----:B------:R-:W-:Y:S02]  /*0370*/  IMAD.IADD R11, R13, 0x1, R11 ;  /* 0x000000010d0b7824 */ /* 0x000fe400078e020b */
[----:B------:R-:W-:-:S04]  /*0380*/  IMAD.WIDE R6, R3, 0x4, R6 ;  /* 0x0000000403067825 */ /* 0x000fc800078e0206 */
[----:B------:R-:W-:Y:S02]  /*0390*/  IMAD.WIDE R8, R3, 0x4, R10 ;  /* 0x0000000403087825 */ /* 0x000fe400078e020a */
[----:B------:R-:W2:Y:S01]  /*03a0*/  LDG.E.EL R7, desc[UR4][R6.64] ;  /* 0x0000000406077981 */ /* 0x000ea2000c2e1900 */
[----:B------:R-:W1:Y:S03]  /*03b0*/  LDC.64 R2, c[0x0][0x238] ;  /* 0x00008e00ff027b82 */ /* 0x000e660000000a00 */
[----:B------:R-:W2:Y:S01]  /*03c0*/  LDG.E.EL R8, desc[UR4][R8.64] ;  /* 0x0000000408087981 */ /* 0x000ea2000c2e1900 */
[----:B-1----:R-:W-:-:S04]  /*03d0*/  IMAD.WIDE R2, R0, 0x4, R2 ;  /* 0x0000000400027825 */ /* 0x002fc800078e0202 */
[----:B--2---:R-:W-:-:S04]  /*03e0*/  FADD R10, -R7, R8 ;  /* 0x00000008070a7221 */ /* 0x004fc80000000100 */
[----:B-----5:R-:W-:-:S05]  /*03f0*/  FFMA R11, R4, R10, R7 ;  /* 0x0000000a040b7223 */ /* 0x020fca0000000007 */
[----:B------:R-:W-:Y:S01]  /*0400*/  STG.E desc[UR4][R2.64], R11 ;  /* 0x0000000b02007986 */ /* 0x000fe2000c101904 */
[----:B------:R-:W-:Y:S05]  /*0410*/  EXIT ;  /* 0x000000000000794d */ /* 0x000fea0003800000 */
.L_x_0:
[----:B------:R-:W-:-:S00]  /*0420*/  BRA `(.L_x_0) ;  /* 0xfffffffc00fc7947 */ /* 0x000fc0000383ffff */
[----:B------:R-:W-:-:S00]  /*0430*/  NOP ;  /* 0x0000000000007918 */ /* 0x000fc00000000000 */
        /* <DEDUP_REMOVED lines=12> */
.L_x_1:


//--------------------- .nv.constant0.triton_poi_fused__unsafe_index_add_mul_sub_22 --------------------------
	.section	.nv.constant0.triton_poi_fused__unsafe_index_add_mul_sub_22,"a",@progbits
	.sectionflags	@""
	.align	4
.nv.constant0.triton_poi_fused__unsafe_index_add_mul_sub_22:
	.zero		580
